	.headerflags	@"EF_CUDA_TEXMODE_UNIFIED EF_CUDA_64BIT_ADDRESS EF_CUDA_ACCELERATORS EF_CUDA_SM90 EF_CUDA_VIRTUAL_SM(EF_CUDA_SM90)"
	.elftype	@"ET_EXEC"


//--------------------- .nv.info                  --------------------------
	.section	.nv.info,"",@"SHT_CUDA_INFO"
	.align	4


	//----- nvinfo : EIATTR_REGCOUNT
	.align		4
        /*0000*/ 	.byte	0x04, 0x2f
        /*0002*/ 	.short	(.L_1 - .L_0)
	.align		4
.L_0:
        /*0004*/ 	.word	index@(triton_poi_fused_convolution_leaky_relu_3)
        /*0008*/ 	.word	0x0000000c


	//----- nvinfo : EIATTR_MIN_STACK_SIZE
	.align		4
.L_1:
        /*000c*/ 	.byte	0x04, 0x12
        /*000e*/ 	.short	(.L_3 - .L_2)
	.align		4
.L_2:
        /*0010*/ 	.word	index@(triton_poi_fused_convolution_leaky_relu_3)
        /*0014*/ 	.word	0x00000000


	//----- nvinfo : EIATTR_FRAME_SIZE
	.align		4
.L_3:
        /*0018*/ 	.byte	0x04, 0x11
        /*001a*/ 	.short	(.L_5 - .L_4)
	.align		4
.L_4:
        /*001c*/ 	.word	index@(triton_poi_fused_convolution_leaky_relu_3)
        /*0020*/ 	.word	0x00000000


	//----- nvinfo : EIATTR_MIN_STACK_SIZE
	.align		4
.L_5:
        /*0024*/ 	.byte	0x04, 0x12
        /*0026*/ 	.short	(.L_7 - .L_6)
	.align		4
.L_6:
        /*0028*/ 	.word	index@(triton_poi_fused_convolution_leaky_relu_3)
        /*002c*/ 	.word	0x00000000
.L_7:


//--------------------- .nv.info.triton_poi_fused_convolution_leaky_relu_3 --------------------------
	.section	.nv.info.triton_poi_fused_convolution_leaky_relu_3,"",@"SHT_CUDA_INFO"
	.sectionflags	@""
	.align	4


	//----- nvinfo : EIATTR_CUDA_API_VERSION
	.align		4
        /*0000*/ 	.byte	0x04, 0x37
        /*0002*/ 	.short	(.L_9 - .L_8)
.L_8:
        /*0004*/ 	.word	0x0000007c


	//----- nvinfo : EIATTR_KPARAM_INFO
	.align		4
.L_9:
        /*0008*/ 	.byte	0x04, 0x17
        /*000a*/ 	.short	(.L_11 - .L_10)
.L_10:
        /*000c*/ 	.word	0x00000000
        /*0010*/ 	.short	0x0002
        /*0012*/ 	.short	0x0010
        /*0014*/ 	.byte	0x00, 0xf0, 0x11, 0x00


	//----- nvinfo : EIATTR_KPARAM_INFO
	.align		4
.L_11:
        /*0018*/ 	.byte	0x04, 0x17
        /*001a*/ 	.short	(.L_13 - .L_12)
.L_12:
        /*001c*/ 	.word	0x00000000
        /*0020*/ 	.short	0x0001
        /*0022*/ 	.short	0x0008
        /*0024*/ 	.byte	0x00, 0xf4, 0x21, 0x00


	//----- nvinfo : EIATTR_KPARAM_INFO
	.align		4
.L_13:
        /*0028*/ 	.byte	0x04, 0x17
        /*002a*/ 	.short	(.L_15 - .L_14)
.L_14:
        /*002c*/ 	.word	0x00000000
        /*0030*/ 	.short	0x0000
        /*0032*/ 	.short	0x0000
        /*0034*/ 	.byte	0x00, 0xf4, 0x21, 0x00


	//----- nvinfo : EIATTR_SPARSE_MMA_MASK
	.align		4
.L_15:
        /*0038*/ 	.byte	0x03, 0x50
        /*003a*/ 	.short	0x0000


	//----- nvinfo : EIATTR_MAXREG_COUNT
	.align		4
        /*003c*/ 	.byte	0x03, 0x1b
        /*003e*/ 	.short	0x00ff


	//----- nvinfo : EIATTR_EXIT_INSTR_OFFSETS
	.align		4
        /*0040*/ 	.byte	0x04, 0x1c
        /*0042*/ 	.short	(.L_17 - .L_16)


	//   ....[0]....
.L_16:
        /*0044*/ 	.word	0x000001a0


	//----- nvinfo : EIATTR_REQNTID
	.align		4
.L_17:
        /*0048*/ 	.byte	0x04, 0x10
        /*004a*/ 	.short	(.L_19 - .L_18)
.L_18:
        /*004c*/ 	.word	0x00000080
        /*0050*/ 	.word	0x00000001
        /*0054*/ 	.word	0x00000001


	//----- nvinfo : EIATTR_CBANK_PARAM_SIZE
	.align		4
.L_19:
        /*0058*/ 	.byte	0x03, 0x19
        /*005a*/ 	.short	0x0014


	//----- nvinfo : EIATTR_PARAM_CBANK
	.align		4
        /*005c*/ 	.byte	0x04, 0x0a
        /*005e*/ 	.short	(.L_21 - .L_20)
	.align		4
.L_20:
        /*0060*/ 	.word	index@(.nv.constant0.triton_poi_fused_convolution_leaky_relu_3)
        /*0064*/ 	.short	0x0210
        /*0066*/ 	.short	0x0014


	//----- nvinfo : EIATTR_SW_WAR
	.align		4
.L_21:
        /*0068*/ 	.byte	0x04, 0x36
        /*006a*/ 	.short	(.L_23 - .L_22)
.L_22:
        /*006c*/ 	.word	0x00000008
.L_23:


//--------------------- .nv.callgraph             --------------------------
	.section	.nv.callgraph,"",@"SHT_CUDA_CALLGRAPH"
	.align	4
	.sectionentsize	8
	.align		4
        /*0000*/ 	.word	0x00000000
	.align		4
        /*0004*/ 	.word	0xffffffff
	.align		4
        /*0008*/ 	.word	0x00000000
	.align		4
        /*000c*/ 	.word	0xfffffffe
	.align		4
        /*0010*/ 	.word	0x00000000
	.align		4
        /*0014*/ 	.word	0xfffffffd
	.align		4
        /*0018*/ 	.word	0x00000000
	.align		4
        /*001c*/ 	.word	0xfffffffc


//--------------------- .text.triton_poi_fused_convolution_leaky_relu_3 --------------------------
	.section	.text.triton_poi_fused_convolution_leaky_relu_3,"ax",@progbits
	.align	128
        .global         triton_poi_fused_convolution_leaky_relu_3
        .type           triton_poi_fused_convolution_leaky_relu_3,@function
        .size           triton_poi_fused_convolution_leaky_relu_3,(.L_x_1 - triton_poi_fused_convolution_leaky_relu_3)
        .other          triton_poi_fused_convolution_leaky_relu_3,@"STO_CUDA_ENTRY STV_DEFAULT"
triton_poi_fused_convolution_leaky_relu_3:
.text.triton_poi_fused_convolution_leaky_relu_3:
[----:B------:R-:W-:Y:S01]  /*0000*/  LDC R1, c[0x0][0x28] ;  /* 0x00000a00ff017b82 */ /* 0x000fe20000000800 */
[----:B------:R-:W1:Y:S07]  /*0010*/  S2R R0, SR_TID.X ;  /* 0x0000000000007919 */ /* 0x000e6e0000002100 */
[----:B------:R-:W2:Y:S01]  /*0020*/  LDC.64 R4, c[0x0][0x218] ;  /* 0x00008600ff047b82 */ /* 0x000ea20000000a00 */
[----:B------:R-:W-:Y:S01]  /*0030*/  ULDC.64 UR4, c[0x0][0x208] ;  /* 0x0000820000047ab9 */ /* 0x000fe20000000a00 */
[----:B------:R-:W3:Y:S06]  /*0040*/  S2R R7, SR_CTAID.X ;  /* 0x0000000000077919 */ /* 0x000eec0000002500 */
[----:B------:R-:W4:Y:S01]  /*0050*/  LDC.64 R2, c[0x0][0x210] ;  /* 0x00008400ff027b82 */ /* 0x000f220000000a00 */
[----:B-1----:R-:W-:-:S04]  /*0060*/  SHF.L.U32 R0, R0, 0x1, RZ ;  /* 0x0000000100007819 */ /* 0x002fc800000006ff */
[----:B------:R-:W-:-:S04]  /*0070*/  LOP3.LUT R0, R0, 0xfe, RZ, 0xc0, !PT ;  /* 0x000000fe00007812 */ /* 0x000fc800078ec0ff */
[----:B---3--:R-:W-:-:S05]  /*0080*/  LEA R7, R7, R0, 0x8 ;  /* 0x0000000007077211 */ /* 0x008fca00078e40ff */
[----:B------:R-:W-:-:S04]  /*0090*/  IMAD.HI R0, R7, 0x38e38e39, RZ ;  /* 0x38e38e3907007827 */ /* 0x000fc800078e02ff */
[----:B----4-:R-:W-:Y:S01]  /*00a0*/  IMAD.WIDE R2, R7, 0x4, R2 ;  /* 0x0000000407027825 */ /* 0x010fe200078e0202 */
[----:B------:R-:W-:-:S04]  /*00b0*/  SHF.R.U32.HI R9, RZ, 0x1f, R0 ;  /* 0x0000001fff097819 */ /* 0x000fc80000011600 */
[----:B------:R-:W-:Y:S01]  /*00c0*/  LEA.HI.SX32 R9, R0, R9, 0x19 ;  /* 0x0000000900097211 */ /* 0x000fe200078fcaff */
[----:B------:R-:W3:Y:S03]  /*00d0*/  LDG.E.64 R6, desc[UR4][R2.64] ;  /* 0x0000000402067981 */ /* 0x000ee6000c1e1b00 */
[----:B------:R-:W-:-:S04]  /*00e0*/  LEA.HI R0, R9, R9, RZ, 0x4 ;  /* 0x0000000909007211 */ /* 0x000fc800078f20ff */
[----:B------:R-:W-:-:S04]  /*00f0*/  LOP3.LUT R0, R0, 0xfffffff0, RZ, 0xc0, !PT ;  /* 0xfffffff000007812 */ /* 0x000fc800078ec0ff */
[----:B------:R-:W-:-:S05]  /*0100*/  IADD3 R9, R9, -R0, RZ ;  /* 0x8000000009097210 */ /* 0x000fca0007ffe0ff */
[----:B--2---:R-:W-:-:S06]  /*0110*/  IMAD.WIDE R4, R9, 0x4, R4 ;  /* 0x0000000409047825 */ /* 0x004fcc00078e0204 */
[----:B------:R-:W3:Y:S02]  /*0120*/  LDG.E.EL R4, desc[UR4][R4.64] ;  /* 0x0000000404047981 */ /* 0x000ee4000c2e1900 */
[CC--:B---3--:R-:W-:Y:S02]  /*0130*/  FSETP.GT.AND P0, PT, R6.reuse, -R4.reuse, PT ;  /* 0x800000040600720b */ /* 0x0c8fe40003f04000 */
[C---:B------:R-:W-:Y:S01]  /*0140*/  FSETP.GT.AND P1, PT, R7.reuse, -R4, PT ;  /* 0x800000040700720b */ /* 0x040fe20003f24000 */
[--C-:B------:R-:W-:Y:S01]  /*0150*/  FADD R6, R6, R4.reuse ;  /* 0x0000000406067221 */ /* 0x100fe20000000000 */
[----:B------:R-:W-:-:S09]  /*0160*/  FADD R7, R7, R4 ;  /* 0x0000000407077221 */ /* 0x000fd20000000000 */
[----:B------:R-:W-:Y:S02]  /*0170*/  @!P0 FMUL R6, R6, 0.20000000298023223877 ;  /* 0x3e4ccccd06068820 */ /* 0x000fe40000400000 */
[----:B------:R-:W-:-:S05]  /*0180*/  @!P1 FMUL R7, R7, 0.20000000298023223877 ;  /* 0x3e4ccccd07079820 */ /* 0x000fca0000400000 */
[----:B------:R-:W-:Y:S01]  /*0190*/  STG.E.64 desc[UR4][R2.64], R6 ;  /* 0x0000000602007986 */ /* 0x000fe2000c101b04 */
[----:B------:R-:W-:Y:S05]  /*01a0*/  EXIT ;  /* 0x000000000000794d */ /* 0x000fea0003800000 */
.L_x_0:
[----:B------:R-:W-:-:S00]  /*01b0*/  BRA `(.L_x_0) ;  /* 0xfffffffc00fc7947 */ /* 0x000fc0000383ffff */
[----:B------:R-:W-:-:S00]  /*01c0*/  NOP ;  /* 0x0000000000007918 */ /* 0x000fc00000000000 */
        /* <DEDUP_REMOVED lines=11> */
.L_x_1:


//--------------------- .nv.constant0.triton_poi_fused_convolution_leaky_relu_3 --------------------------
	.section	.nv.constant0.triton_poi_fused_convolution_leaky_relu_3,"a",@progbits
	.sectionflags	@""
	.align	4
.nv.constant0.triton_poi_fused_convolution_leaky_relu_3:
	.zero		548
